//
// Generated by NVIDIA NVVM Compiler
//
// Compiler Build ID: CL-36424714
// Cuda compilation tools, release 13.0, V13.0.88
// Based on NVVM 20.0.0
//

.version 9.0
.target sm_100
.address_size 64

	// .globl	_Z7conv_2dPiS_i
.const .align 4 .b8 mask[36];

.visible .entry _Z7conv_2dPiS_i(
	.param .u64 .ptr .align 1 _Z7conv_2dPiS_i_param_0,
	.param .u64 .ptr .align 1 _Z7conv_2dPiS_i_param_1,
	.param .u32 _Z7conv_2dPiS_i_param_2
)
{
	.reg .pred 	%p<29>;
	.reg .b32 	%r<74>;
	.reg .b64 	%rd<26>;

	ld.param.u64 	%rd4, [_Z7conv_2dPiS_i_param_0];
	ld.param.u64 	%rd3, [_Z7conv_2dPiS_i_param_1];
	ld.param.u32 	%r27, [_Z7conv_2dPiS_i_param_2];
	cvta.to.global.u64 	%rd1, %rd4;
	mov.u32 	%r28, %ctaid.x;
	mov.u32 	%r29, %ntid.x;
	mov.u32 	%r30, %tid.x;
	mad.lo.s32 	%r1, %r28, %r29, %r30;
	mov.u32 	%r31, %ctaid.y;
	mov.u32 	%r32, %ntid.y;
	mov.u32 	%r33, %tid.y;
	mad.lo.s32 	%r2, %r31, %r32, %r33;
	add.s32 	%r3, %r1, -1;
	max.s32 	%r34, %r2, %r1;
	setp.ge.s32 	%p3, %r34, %r27;
	@%p3 bra 	$L__BB0_24;
	setp.eq.s32 	%p4, %r2, 0;
	add.s32 	%r36, %r2, -1;
	mul.lo.s32 	%r4, %r36, %r27;
	cvt.s64.s32 	%rd5, %r4;
	cvt.s64.s32 	%rd6, %r1;
	add.s64 	%rd7, %rd6, %rd5;
	shl.b64 	%rd8, %rd7, 2;
	add.s64 	%rd2, %rd1, %rd8;
	mov.b32 	%r68, 0;
	@%p4 bra 	$L__BB0_4;
	setp.lt.s32 	%p5, %r1, 1;
	setp.gt.s32 	%p6, %r1, %r27;
	or.pred  	%p7, %p5, %p6;
	@%p7 bra 	$L__BB0_4;
	ld.global.u32 	%r38, [%rd2+-4];
	ld.const.u32 	%r39, [mask];
	mul.lo.s32 	%r68, %r39, %r38;
$L__BB0_4:
	setp.eq.s32 	%p8, %r2, 0;
	setp.lt.s32 	%p9, %r1, 0;
	or.pred  	%p10, %p8, %p9;
	@%p10 bra 	$L__BB0_6;
	add.s32 	%r40, %r1, %r4;
	mul.wide.s32 	%rd9, %r40, 4;
	add.s64 	%rd10, %rd1, %rd9;
	ld.global.u32 	%r41, [%rd10];
	ld.const.u32 	%r42, [mask+4];
	mad.lo.s32 	%r68, %r42, %r41, %r68;
$L__BB0_6:
	setp.eq.s32 	%p11, %r2, 0;
	@%p11 bra 	$L__BB0_9;
	add.s32 	%r43, %r1, 1;
	setp.lt.s32 	%p12, %r1, -1;
	setp.ge.s32 	%p13, %r43, %r27;
	or.pred  	%p14, %p12, %p13;
	@%p14 bra 	$L__BB0_9;
	ld.global.u32 	%r44, [%rd2+4];
	ld.const.u32 	%r45, [mask+8];
	mad.lo.s32 	%r68, %r45, %r44, %r68;
$L__BB0_9:
	mul.lo.s32 	%r11, %r2, %r27;
	setp.gt.s32 	%p15, %r1, 0;
	setp.le.s32 	%p16, %r1, %r27;
	and.pred  	%p1, %p15, %p16;
	not.pred 	%p17, %p1;
	@%p17 bra 	$L__BB0_11;
	add.s32 	%r46, %r3, %r11;
	mul.wide.u32 	%rd11, %r46, 4;
	add.s64 	%rd12, %rd1, %rd11;
	ld.global.u32 	%r47, [%rd12];
	ld.const.u32 	%r48, [mask+12];
	mad.lo.s32 	%r68, %r48, %r47, %r68;
$L__BB0_11:
	setp.lt.s32 	%p18, %r1, 0;
	@%p18 bra 	$L__BB0_13;
	add.s32 	%r49, %r1, %r11;
	mul.wide.u32 	%rd13, %r49, 4;
	add.s64 	%rd14, %rd1, %rd13;
	ld.global.u32 	%r50, [%rd14];
	ld.const.u32 	%r51, [mask+16];
	mad.lo.s32 	%r68, %r51, %r50, %r68;
$L__BB0_13:
	add.s32 	%r16, %r1, 1;
	setp.gt.s32 	%p19, %r1, -2;
	setp.lt.s32 	%p20, %r16, %r27;
	and.pred  	%p2, %p19, %p20;
	not.pred 	%p21, %p2;
	@%p21 bra 	$L__BB0_15;
	add.s32 	%r52, %r16, %r11;
	mul.wide.u32 	%rd15, %r52, 4;
	add.s64 	%rd16, %rd1, %rd15;
	ld.global.u32 	%r53, [%rd16];
	ld.const.u32 	%r54, [mask+20];
	mad.lo.s32 	%r68, %r54, %r53, %r68;
$L__BB0_15:
	add.s32 	%r19, %r2, 1;
	setp.ge.u32 	%p22, %r19, %r27;
	add.s32 	%r20, %r11, %r27;
	@%p22 bra 	$L__BB0_18;
	@%p17 bra 	$L__BB0_18;
	add.s32 	%r55, %r3, %r20;
	mul.wide.u32 	%rd17, %r55, 4;
	add.s64 	%rd18, %rd1, %rd17;
	ld.global.u32 	%r56, [%rd18];
	ld.const.u32 	%r57, [mask+24];
	mad.lo.s32 	%r68, %r57, %r56, %r68;
$L__BB0_18:
	setp.ge.u32 	%p24, %r19, %r27;
	setp.lt.s32 	%p25, %r1, 0;
	or.pred  	%p26, %p24, %p25;
	@%p26 bra 	$L__BB0_20;
	add.s32 	%r58, %r1, %r20;
	mul.wide.u32 	%rd19, %r58, 4;
	add.s64 	%rd20, %rd1, %rd19;
	ld.global.u32 	%r59, [%rd20];
	ld.const.u32 	%r60, [mask+28];
	mad.lo.s32 	%r68, %r60, %r59, %r68;
$L__BB0_20:
	setp.ge.u32 	%p27, %r19, %r27;
	@%p27 bra 	$L__BB0_23;
	@%p21 bra 	$L__BB0_23;
	add.s32 	%r61, %r16, %r20;
	mul.wide.u32 	%rd21, %r61, 4;
	add.s64 	%rd22, %rd1, %rd21;
	ld.global.u32 	%r62, [%rd22];
	ld.const.u32 	%r63, [mask+32];
	mad.lo.s32 	%r68, %r63, %r62, %r68;
$L__BB0_23:
	add.s32 	%r64, %r11, %r1;
	cvta.to.global.u64 	%rd23, %rd3;
	mul.wide.s32 	%rd24, %r64, 4;
	add.s64 	%rd25, %rd23, %rd24;
	st.global.u32 	[%rd25], %r68;
$L__BB0_24:
	ret;

}


// ===== COMPILED SASS (sm_100) =====

	.target	sm_100

	.elftype	@"ET_EXEC"


//--------------------- .note.nv.tkinfo           --------------------------
	.section	.note.nv.tkinfo,"",@"SHT_NOTE"
	.sectionflags	@"SHF_NOTE_NV_TKINFO"
	.tkinfo
        /*0018*/ 	.word	0x00000002
        /*0030*/ 	.string	""
        /*0030*/ 	.string	"ptxas"
        /*0030*/ 	.string	"Cuda compilation tools, release 13.0, V13.0.88"
        /*0030*/ 	.string	"Build cuda_13.0.r13.0/compiler.36424714_0"
        /*0030*/ 	.string	"-arch sm_100 -m 64 "



//--------------------- .note.nv.cuinfo           --------------------------
	.section	.note.nv.cuinfo,"",@"SHT_NOTE"
	.sectionflags	@"SHF_NOTE_NV_CUINFO"
        /*0018*/ 	.short	0x0002
        /*001a*/ 	.short	0x0064
        /*001c*/ 	.short	0x0082
	.zero		2


//--------------------- .nv.info                  --------------------------
	.section	.nv.info,"",@"SHT_CUDA_INFO"
	.align	4


	//----- nvinfo : EIATTR_REGCOUNT
	.align		4
        /*0000*/ 	.byte	0x04, 0x2f
        /*0002*/ 	.short	(.L_2 - .L_1)
	.align		4
.L_1:
        /*0004*/ 	.word	index@(_Z7conv_2dPiS_i)
        /*0008*/ 	.word	0x0000001c


	//----- nvinfo : EIATTR_FRAME_SIZE
	.align		4
.L_2:
        /*000c*/ 	.byte	0x04, 0x11
        /*000e*/ 	.short	(.L_4 - .L_3)
	.align		4
.L_3:
        /*0010*/ 	.word	index@(_Z7conv_2dPiS_i)
        /*0014*/ 	.word	0x00000000


	//----- nvinfo : EIATTR_MIN_STACK_SIZE
	.align		4
.L_4:
        /*0018*/ 	.byte	0x04, 0x12
        /*001a*/ 	.short	(.L_6 - .L_5)
	.align		4
.L_5:
        /*001c*/ 	.word	index@(_Z7conv_2dPiS_i)
        /*0020*/ 	.word	0x00000000
.L_6:


//--------------------- .nv.compat                --------------------------
	.section	.nv.compat,"",@"SHT_CUDA_COMPAT_INFO"
	.align	4
        /*0000*/ 	.byte	0x02, 0x09, 0x00, 0x00, 0x02, 0x02, 0x01, 0x00, 0x02, 0x05, 0x05, 0x00, 0x03, 0x07, 0x01, 0x01
        /*0010*/ 	.byte	0x02, 0x03, 0x00, 0x00, 0x02, 0x06, 0x01, 0x00, 0x04, 0x0b, 0x08, 0x00, 0x09, 0x00, 0x00, 0x00
        /*0020*/ 	.byte	0x00, 0x00, 0x00, 0x00


//--------------------- .nv.info._Z7conv_2dPiS_i  --------------------------
	.section	.nv.info._Z7conv_2dPiS_i,"",@"SHT_CUDA_INFO"
	.sectionflags	@""
	.align	4


	//----- nvinfo : EIATTR_CUDA_API_VERSION
	.align		4
        /*0000*/ 	.byte	0x04, 0x37
        /*0002*/ 	.short	(.L_8 - .L_7)
.L_7:
        /*0004*/ 	.word	0x00000082


	//----- nvinfo : EIATTR_KPARAM_INFO
	.align		4
.L_8:
        /*0008*/ 	.byte	0x04, 0x17
        /*000a*/ 	.short	(.L_10 - .L_9)
.L_9:
        /*000c*/ 	.word	0x00000000
        /*0010*/ 	.short	0x0002
        /*0012*/ 	.short	0x0010
        /*0014*/ 	.byte	0x00, 0xf0, 0x11, 0x00


	//----- nvinfo : EIATTR_KPARAM_INFO
	.align		4
.L_10:
        /*0018*/ 	.byte	0x04, 0x17
        /*001a*/ 	.short	(.L_12 - .L_11)
.L_11:
        /*001c*/ 	.word	0x00000000
        /*0020*/ 	.short	0x0001
        /*0022*/ 	.short	0x0008
        /*0024*/ 	.byte	0x00, 0xf5, 0x21, 0x00


	//----- nvinfo : EIATTR_KPARAM_INFO
	.align		4
.L_12:
        /*0028*/ 	.byte	0x04, 0x17
        /*002a*/ 	.short	(.L_14 - .L_13)
.L_13:
        /*002c*/ 	.word	0x00000000
        /*0030*/ 	.short	0x0000
        /*0032*/ 	.short	0x0000
        /*0034*/ 	.byte	0x00, 0xf5, 0x21, 0x00


	//----- nvinfo : EIATTR_SPARSE_MMA_MASK
	.align		4
.L_14:
        /*0038*/ 	.byte	0x03, 0x50
        /*003a*/ 	.short	0x0000


	//----- nvinfo : EIATTR_MAXREG_COUNT
	.align		4
        /*003c*/ 	.byte	0x03, 0x1b
        /*003e*/ 	.short	0x00ff


	//----- nvinfo : EIATTR_MERCURY_ISA_VERSION
	.align		4
        /*0040*/ 	.byte	0x03, 0x5f
        /*0042*/ 	.short	0x0101


	//----- nvinfo : EIATTR_VRC_CTA_INIT_COUNT
	.align		4
        /*0044*/ 	.byte	0x02, 0x4a
	.zero		1
	.zero		1


	//----- nvinfo : EIATTR_EXIT_INSTR_OFFSETS
	.align		4
        /*0048*/ 	.byte	0x04, 0x1c
        /*004a*/ 	.short	(.L_16 - .L_15)


	//   ....[0]....
.L_15:
        /*004c*/ 	.word	0x000000c0


	//   ....[1]....
        /*0050*/ 	.word	0x000005d0


	//----- nvinfo : EIATTR_CBANK_PARAM_SIZE
	.align		4
.L_16:
        /*0054*/ 	.byte	0x03, 0x19
        /*0056*/ 	.short	0x0014


	//----- nvinfo : EIATTR_PARAM_CBANK
	.align		4
        /*0058*/ 	.byte	0x04, 0x0a
        /*005a*/ 	.short	(.L_18 - .L_17)
	.align		4
.L_17:
        /*005c*/ 	.word	index@(.nv.constant0._Z7conv_2dPiS_i)
        /*0060*/ 	.short	0x0380
        /*0062*/ 	.short	0x0014


	//----- nvinfo : EIATTR_SW_WAR
	.align		4
.L_18:
        /*0064*/ 	.byte	0x04, 0x36
        /*0066*/ 	.short	(.L_20 - .L_19)
.L_19:
        /*0068*/ 	.word	0x00000008
.L_20:


//--------------------- .nv.callgraph             --------------------------
	.section	.nv.callgraph,"",@"SHT_CUDA_CALLGRAPH"
	.align	4
	.sectionentsize	8
	.align		4
        /*0000*/ 	.word	0x00000000
	.align		4
        /*0004*/ 	.word	0xffffffff
	.align		4
        /*0008*/ 	.word	0x00000000
	.align		4
        /*000c*/ 	.word	0xfffffffe
	.align		4
        /*0010*/ 	.word	0x00000000
	.align		4
        /*0014*/ 	.word	0xfffffffd
	.align		4
        /*0018*/ 	.word	0x00000000
	.align		4
        /*001c*/ 	.word	0xfffffffc


//--------------------- .nv.constant3             --------------------------
	.section	.nv.constant3,"a",@progbits
	.align	4
.nv.constant3:
	.type		mask,@object
	.size		mask,(.L_0 - mask)
mask:
	.zero		36
.L_0:


//--------------------- .text._Z7conv_2dPiS_i     --------------------------
	.section	.text._Z7conv_2dPiS_i,"ax",@progbits
	.align	128
        .global         _Z7conv_2dPiS_i
        .type           _Z7conv_2dPiS_i,@function
        .size           _Z7conv_2dPiS_i,(.L_x_1 - _Z7conv_2dPiS_i)
        .other          _Z7conv_2dPiS_i,@"STO_CUDA_ENTRY STV_DEFAULT"
_Z7conv_2dPiS_i:
.text._Z7conv_2dPiS_i:
[----:B------:R-:W-:Y:S01]  /*0000*/  LDC R1, c[0x0][0x37c] ;  /* 0x0000df00ff017b82 */ /* 0x000fe20000000800 */
[----:B------:R-:W0:Y:S07]  /*0010*/  S2R R3, SR_TID.X ;  /* 0x0000000000037919 */ /* 0x000e2e0000002100 */
[----:B------:R-:W0:Y:S01]  /*0020*/  LDC R14, c[0x0][0x360] ;  /* 0x0000d800ff0e7b82 */ /* 0x000e220000000800 */
[----:B------:R-:W1:Y:S07]  /*0030*/  S2R R0, SR_TID.Y ;  /* 0x0000000000007919 */ /* 0x000e6e0000002200 */
[----:B------:R-:W0:Y:S08]  /*0040*/  S2UR UR4, SR_CTAID.X ;  /* 0x00000000000479c3 */ /* 0x000e300000002500 */
[----:B------:R-:W1:Y:S08]  /*0050*/  S2UR UR5, SR_CTAID.Y ;  /* 0x00000000000579c3 */ /* 0x000e700000002600 */
[----:B------:R-:W1:Y:S08]  /*0060*/  LDC R23, c[0x0][0x364] ;  /* 0x0000d900ff177b82 */ /* 0x000e700000000800 */
[----:B------:R-:W2:Y:S01]  /*0070*/  LDC R18, c[0x0][0x390] ;  /* 0x0000e400ff127b82 */ /* 0x000ea20000000800 */
[----:B0-----:R-:W-:-:S02]  /*0080*/  IMAD R14, R14, UR4, R3 ;  /* 0x000000040e0e7c24 */ /* 0x001fc4000f8e0203 */
[----:B-1----:R-:W-:-:S05]  /*0090*/  IMAD R23, R23, UR5, R0 ;  /* 0x0000000517177c24 */ /* 0x002fca000f8e0200 */
[----:B------:R-:W-:-:S04]  /*00a0*/  VIMNMX R3, PT, PT, R14, R23, !PT ;  /* 0x000000170e037248 */ /* 0x000fc80007fe0100 */
[----:B--2---:R-:W-:-:S13]  /*00b0*/  ISETP.GE.AND P0, PT, R3, R18, PT ;  /* 0x000000120300720c */ /* 0x004fda0003f06270 */
[----:B------:R-:W-:Y:S05]  /*00c0*/  @P0 EXIT ;  /* 0x000000000000094d */ /* 0x000fea0003800000 */
[C---:B------:R-:W-:Y:S01]  /*00d0*/  ISETP.GE.AND P6, PT, R14.reuse, RZ, PT ;  /* 0x000000ff0e00720c */ /* 0x040fe20003fc6270 */
[----:B------:R-:W0:Y:S01]  /*00e0*/  LDCU.64 UR6, c[0x0][0x380] ;  /* 0x00007000ff0677ac */ /* 0x000e220008000a00 */
[C---:B------:R-:W-:Y:S02]  /*00f0*/  IADD3 R5, PT, PT, R23.reuse, -0x1, RZ ;  /* 0xffffffff17057810 */ /* 0x040fe40007ffe0ff */
[----:B------:R-:W-:Y:S01]  /*0100*/  ISETP.EQ.OR P4, PT, R23, RZ, !P6 ;  /* 0x000000ff1700720c */ /* 0x000fe20007782670 */
[----:B------:R-:W1:Y:S01]  /*0110*/  LDCU.64 UR4, c[0x0][0x358] ;  /* 0x00006b00ff0477ac */ /* 0x000e620008000a00 */
[CC--:B------:R-:W-:Y:S01]  /*0120*/  ISETP.GT.AND P0, PT, R14.reuse, R18.reuse, PT ;  /* 0x000000120e00720c */ /* 0x0c0fe20003f04270 */
[----:B------:R-:W-:Y:S01]  /*0130*/  IMAD R5, R5, R18, RZ ;  /* 0x0000001205057224 */ /* 0x000fe200078e02ff */
[----:B------:R-:W-:Y:S02]  /*0140*/  SHF.R.S32.HI R0, RZ, 0x1f, R14 ;  /* 0x0000001fff007819 */ /* 0x000fe4000001140e */
[----:B------:R-:W-:-:S02]  /*0150*/  ISETP.LT.OR P0, PT, R14, 0x1, P0 ;  /* 0x000000010e00780c */ /* 0x000fc40000701670 */
[CC--:B------:R-:W-:Y:S01]  /*0160*/  IADD3 R4, P1, PT, R14.reuse, R5.reuse, RZ ;  /* 0x000000050e047210 */ /* 0x0c0fe20007f3e0ff */
[C---:B------:R-:W-:Y:S01]  /*0170*/  VIADD R15, R14.reuse, 0x1 ;  /* 0x000000010e0f7836 */ /* 0x040fe20000000000 */
[----:B------:R-:W-:Y:S01]  /*0180*/  ISETP.EQ.OR P3, PT, R23, RZ, P0 ;  /* 0x000000ff1700720c */ /* 0x000fe20000762670 */
[----:B------:R-:W2:Y:S01]  /*0190*/  @P6 LDC.64 R10, c[0x0][0x380] ;  /* 0x0000e000ff0a6b82 */ /* 0x000ea20000000a00 */
[----:B------:R-:W-:Y:S02]  /*01a0*/  LEA.HI.X.SX32 R7, R5, R0, 0x1, P1 ;  /* 0x0000000005077211 */ /* 0x000fe400008f0eff */
[----:B------:R-:W-:Y:S02]  /*01b0*/  @!P4 IADD3 R5, PT, PT, R14, R5, RZ ;  /* 0x000000050e05c210 */ /* 0x000fe40007ffe0ff */
[----:B0-----:R-:W-:-:S03]  /*01c0*/  LEA R20, P0, R4, UR6, 0x2 ;  /* 0x0000000604147c11 */ /* 0x001fc6000f8010ff */
[----:B------:R-:W0:Y:S01]  /*01d0*/  @!P4 LDC.64 R2, c[0x0][0x380] ;  /* 0x0000e000ff02cb82 */ /* 0x000e220000000a00 */
[----:B------:R-:W-:-:S05]  /*01e0*/  LEA.HI.X R21, R4, UR7, R7, 0x2, P0 ;  /* 0x0000000704157c11 */ /* 0x000fca00080f1407 */
[----:B-1----:R-:W3:Y:S02]  /*01f0*/  @!P3 LDG.E R4, desc[UR4][R20.64+-0x4] ;  /* 0xfffffc041404b981 */ /* 0x002ee4000c1e1900 */
[----:B------:R-:W3:Y:S08]  /*0200*/  @!P3 LDC R7, c[0x3][RZ] ;  /* 0x00c00000ff07bb82 */ /* 0x000ef00000000800 */
[----:B------:R-:W1:Y:S01]  /*0210*/  @!P4 LDC R6, c[0x3][0x4] ;  /* 0x00c00100ff06cb82 */ /* 0x000e620000000800 */
[----:B0-----:R-:W-:-:S06]  /*0220*/  @!P4 IMAD.WIDE R2, R5, 0x4, R2 ;  /* 0x000000040502c825 */ /* 0x001fcc00078e0202 */
[----:B------:R-:W1:Y:S01]  /*0230*/  @!P4 LDG.E R3, desc[UR4][R2.64] ;  /* 0x000000040203c981 */ /* 0x000e62000c1e1900 */
[----:B------:R-:W-:-:S04]  /*0240*/  ISETP.GT.AND P1, PT, R14, R18, PT ;  /* 0x000000120e00720c */ /* 0x000fc80003f24270 */
[C---:B------:R-:W-:Y:S02]  /*0250*/  ISETP.GT.AND P1, PT, R14.reuse, RZ, !P1 ;  /* 0x000000ff0e00720c */ /* 0x040fe40004f24270 */
[-C--:B------:R-:W-:Y:S02]  /*0260*/  ISETP.GE.AND P0, PT, R15, R18.reuse, PT ;  /* 0x000000120f00720c */ /* 0x080fe40003f06270 */
[----:B------:R-:W-:Y:S02]  /*0270*/  IADD3 R5, PT, PT, R23, 0x1, RZ ;  /* 0x0000000117057810 */ /* 0x000fe40007ffe0ff */
[----:B------:R-:W-:Y:S01]  /*0280*/  ISETP.GT.AND P0, PT, R14, -0x2, !P0 ;  /* 0xfffffffe0e00780c */ /* 0x000fe20004704270 */
[----:B------:R-:W-:Y:S01]  /*0290*/  IMAD.MOV.U32 R0, RZ, RZ, RZ ;  /* 0x000000ffff007224 */ /* 0x000fe200078e00ff */
[----:B------:R-:W-:-:S05]  /*02a0*/  ISETP.GE.U32.OR P5, PT, R5, R18, !P1 ;  /* 0x000000120500720c */ /* 0x000fca0004fa6470 */
[----:B------:R-:W0:Y:S01]  /*02b0*/  @P1 LDC.64 R12, c[0x0][0x380] ;  /* 0x0000e000ff0c1b82 */ /* 0x000e220000000a00 */
[----:B------:R-:W-:-:S04]  /*02c0*/  ISETP.GE.AND P2, PT, R15, R18, PT ;  /* 0x000000120f00720c */ /* 0x000fc80003f46270 */
[C---:B------:R-:W-:Y:S02]  /*02d0*/  ISETP.LT.OR P2, PT, R14.reuse, -0x1, P2 ;  /* 0xffffffff0e00780c */ /* 0x040fe40001741670 */
[----:B------:R-:W-:Y:S02]  /*02e0*/  IADD3 R25, PT, PT, R14, -0x1, RZ ;  /* 0xffffffff0e197810 */ /* 0x000fe40007ffe0ff */
[----:B------:R-:W-:-:S03]  /*02f0*/  ISETP.EQ.OR P2, PT, R23, RZ, P2 ;  /* 0x000000ff1700720c */ /* 0x000fc60001742670 */
[CC--:B------:R-:W-:Y:S02]  /*0300*/  @P1 IMAD R19, R23.reuse, R18.reuse, R25 ;  /* 0x0000001217131224 */ /* 0x0c0fe400078e0219 */
[----:B------:R-:W-:-:S08]  /*0310*/  IMAD R16, R23, R18, R18 ;  /* 0x0000001217107224 */ /* 0x000fd000078e0212 */
[----:B------:R-:W4:Y:S01]  /*0320*/  @!P2 LDG.E R17, desc[UR4][R20.64+0x4] ;  /* 0x000004041411a981 */ /* 0x000f22000c1e1900 */
[----:B0-----:R-:W-:-:S04]  /*0330*/  @P1 IMAD.WIDE.U32 R12, R19, 0x4, R12 ;  /* 0x00000004130c1825 */ /* 0x001fc800078e000c */
[CC--:B------:R-:W-:Y:S02]  /*0340*/  IMAD R19, R23.reuse, R18.reuse, R14 ;  /* 0x0000001217137224 */ /* 0x0c0fe400078e020e */
[----:B------:R-:W-:Y:S01]  /*0350*/  @P0 IMAD R23, R23, R18, R15 ;  /* 0x0000001217170224 */ /* 0x000fe200078e020f */
[----:B------:R0:W5:Y:S01]  /*0360*/  @P1 LDG.E R13, desc[UR4][R12.64] ;  /* 0x000000040c0d1981 */ /* 0x000162000c1e1900 */
[----:B--2---:R-:W-:-:S04]  /*0370*/  @P6 IMAD.WIDE.U32 R10, R19, 0x4, R10 ;  /* 0x00000004130a6825 */ /* 0x004fc800078e000a */
[----:B------:R-:W-:Y:S02]  /*0380*/  @!P5 IMAD.IADD R25, R25, 0x1, R16 ;  /* 0x000000011919d824 */ /* 0x000fe400078e0210 */
[----:B------:R2:W5:Y:S01]  /*0390*/  @P6 LDG.E R11, desc[UR4][R10.64] ;  /* 0x000000040a0b6981 */ /* 0x000562000c1e1900 */
[----:B0-----:R-:W4:Y:S08]  /*03a0*/  @!P2 LDC R12, c[0x3][0x8] ;  /* 0x00c00200ff0cab82 */ /* 0x001f300000000800 */
[----:B--2---:R-:W5:Y:S01]  /*03b0*/  @P1 LDC R10, c[0x3][0xc] ;  /* 0x00c00300ff0a1b82 */ /* 0x004f620000000800 */
[----:B---3--:R-:W-:Y:S01]  /*03c0*/  @!P3 IMAD R0, R4, R7, RZ ;  /* 0x000000070400b224 */ /* 0x008fe200078e02ff */
[----:B------:R-:W-:-:S03]  /*03d0*/  ISETP.GE.U32.OR P3, PT, R5, R18, !P6 ;  /* 0x000000120500720c */ /* 0x000fc60007766470 */
[----:B-1----:R-:W-:Y:S01]  /*03e0*/  @!P4 IMAD R0, R3, R6, R0 ;  /* 0x000000060300c224 */ /* 0x002fe200078e0200 */
[----:B------:R-:W-:Y:S02]  /*03f0*/  ISETP.GE.U32.OR P4, PT, R5, R18, !P0 ;  /* 0x000000120500720c */ /* 0x000fe40004786470 */
[----:B------:R-:W0:Y:S08]  /*0400*/  @P0 LDC.64 R2, c[0x0][0x380] ;  /* 0x0000e000ff020b82 */ /* 0x000e300000000a00 */
[----:B------:R-:W1:Y:S08]  /*0410*/  @!P5 LDC.64 R4, c[0x0][0x380] ;  /* 0x0000e000ff04db82 */ /* 0x000e700000000a00 */
[----:B------:R-:W2:Y:S08]  /*0420*/  @!P3 LDC.64 R6, c[0x0][0x380] ;  /* 0x0000e000ff06bb82 */ /* 0x000eb00000000a00 */
[----:B------:R-:W3:Y:S01]  /*0430*/  @!P4 LDC.64 R8, c[0x0][0x380] ;  /* 0x0000e000ff08cb82 */ /* 0x000ee20000000a00 */
[----:B0-----:R-:W-:Y:S01]  /*0440*/  @P0 IMAD.WIDE.U32 R2, R23, 0x4, R2 ;  /* 0x0000000417020825 */ /* 0x001fe200078e0002 */
[----:B------:R-:W-:-:S02]  /*0450*/  @!P3 IADD3 R23, PT, PT, R14, R16, RZ ;  /* 0x000000100e17b210 */ /* 0x000fc40007ffe0ff */
[----:B------:R-:W-:-:S03]  /*0460*/  @!P4 IADD3 R21, PT, PT, R15, R16, RZ ;  /* 0x000000100f15c210 */ /* 0x000fc60007ffe0ff */
[----:B------:R0:W5:Y:S01]  /*0470*/  @P0 LDG.E R3, desc[UR4][R2.64] ;  /* 0x0000000402030981 */ /* 0x000162000c1e1900 */
[----:B-1----:R-:W-:Y:S01]  /*0480*/  @!P5 IMAD.WIDE.U32 R4, R25, 0x4, R4 ;  /* 0x000000041904d825 */ /* 0x002fe200078e0004 */
[----:B------:R-:W1:Y:S04]  /*0490*/  @P6 LDC R14, c[0x3][0x10] ;  /* 0x00c00400ff0e6b82 */ /* 0x000e680000000800 */
[----:B------:R4:W5:Y:S01]  /*04a0*/  @!P5 LDG.E R15, desc[UR4][R4.64] ;  /* 0x00000004040fd981 */ /* 0x000962000c1e1900 */
[----:B--2---:R-:W-:-:S03]  /*04b0*/  @!P3 IMAD.WIDE.U32 R6, R23, 0x4, R6 ;  /* 0x000000041706b825 */ /* 0x004fc600078e0006 */
[----:B------:R-:W2:Y:S03]  /*04c0*/  @P0 LDC R16, c[0x3][0x14] ;  /* 0x00c00500ff100b82 */ /* 0x000ea60000000800 */
[----:B------:R-:W2:Y:S01]  /*04d0*/  @!P3 LDG.E R7, desc[UR4][R6.64] ;  /* 0x000000040607b981 */ /* 0x000ea2000c1e1900 */
[----:B---3--:R-:W-:-:S04]  /*04e0*/  @!P4 IMAD.WIDE.U32 R8, R21, 0x4, R8 ;  /* 0x000000041508c825 */ /* 0x008fc800078e0008 */
[----:B0-----:R-:W0:Y:S02]  /*04f0*/  @!P5 LDC R2, c[0x3][0x18] ;  /* 0x00c00600ff02db82 */ /* 0x001e240000000800 */
[----:B------:R-:W3:Y:S06]  /*0500*/  @!P4 LDG.E R9, desc[UR4][R8.64] ;  /* 0x000000040809c981 */ /* 0x000eec000c1e1900 */
[----:B------:R-:W0:Y:S01]  /*0510*/  @!P3 LDC R18, c[0x3][0x1c] ;  /* 0x00c00700ff12bb82 */ /* 0x000e220000000800 */
[----:B----4-:R-:W-:-:S07]  /*0520*/  @!P2 IMAD R0, R17, R12, R0 ;  /* 0x0000000c1100a224 */ /* 0x010fce00078e0200 */
[----:B------:R-:W4:Y:S01]  /*0530*/  LDC.64 R4, c[0x0][0x388] ;  /* 0x0000e200ff047b82 */ /* 0x000f220000000a00 */
[----:B-----5:R-:W-:-:S07]  /*0540*/  @P1 IMAD R0, R13, R10, R0 ;  /* 0x0000000a0d001224 */ /* 0x020fce00078e0200 */
[----:B------:R-:W3:Y:S01]  /*0550*/  @!P4 LDC R12, c[0x3][0x20] ;  /* 0x00c00800ff0ccb82 */ /* 0x000ee20000000800 */
[----:B-1----:R-:W-:Y:S02]  /*0560*/  @P6 IMAD R0, R11, R14, R0 ;  /* 0x0000000e0b006224 */ /* 0x002fe400078e0200 */
[----:B----4-:R-:W-:-:S04]  /*0570*/  IMAD.WIDE R4, R19, 0x4, R4 ;  /* 0x0000000413047825 */ /* 0x010fc800078e0204 */
[----:B--2---:R-:W-:-:S04]  /*0580*/  @P0 IMAD R0, R3, R16, R0 ;  /* 0x0000001003000224 */ /* 0x004fc800078e0200 */
[----:B0-----:R-:W-:-:S04]  /*0590*/  @!P5 IMAD R0, R15, R2, R0 ;  /* 0x000000020f00d224 */ /* 0x001fc800078e0200 */
[----:B------:R-:W-:-:S04]  /*05a0*/  @!P3 IMAD R0, R7, R18, R0 ;  /* 0x000000120700b224 */ /* 0x000fc800078e0200 */
[----:B---3--:R-:W-:-:S05]  /*05b0*/  @!P4 IMAD R0, R9, R12, R0 ;  /* 0x0000000c0900c224 */ /* 0x008fca00078e0200 */
[----:B------:R-:W-:Y:S01]  /*05c0*/  STG.E desc[UR4][R4.64], R0 ;  /* 0x0000000004007986 */ /* 0x000fe2000c101904 */
[----:B------:R-:W-:Y:S05]  /*05d0*/  EXIT ;  /* 0x000000000000794d */ /* 0x000fea0003800000 */
.L_x_0:
[----:B------:R-:W-:-:S00]  /*05e0*/  BRA `(.L_x_0) ;  /* 0xfffffffc00fc7947 */ /* 0x000fc0000383ffff */
[----:B------:R-:W-:-:S00]  /*05f0*/  NOP ;  /* 0x0000000000007918 */ /* 0x000fc00000000000 */
        /* <DEDUP_REMOVED lines=8> */
.L_x_1:


//--------------------- .nv.shared.reserved.0     --------------------------
	.section	.nv.shared.reserved.0,"aw",@nobits
	.weak		__nv_reservedSMEM_offset_0_alias
	.size		__nv_reservedSMEM_offset_0_alias, 0, 64
	.other		__nv_reservedSMEM_offset_0_alias,@"STO_CUDA_RESERVED_SHARED STV_DEFAULT"
__nv_reservedSMEM_offset_0_alias:
	.zero		0
	.zero		64


//--------------------- .nv.constant0._Z7conv_2dPiS_i --------------------------
	.section	.nv.constant0._Z7conv_2dPiS_i,"a",@progbits
	.sectionflags	@""
	.align	4
.nv.constant0._Z7conv_2dPiS_i:
	.zero		916


//--------------------- SYMBOLS --------------------------

	.type		.nv.reservedSmem.offset0,@object
	.size		.nv.reservedSmem.offset0,0x4
